	.headerflags	@"EF_CUDA_TEXMODE_UNIFIED EF_CUDA_64BIT_ADDRESS EF_CUDA_ACCELERATORS EF_CUDA_SM90 EF_CUDA_VIRTUAL_SM(EF_CUDA_SM90)"
	.elftype	@"ET_EXEC"


//--------------------- .nv.info                  --------------------------
	.section	.nv.info,"",@"SHT_CUDA_INFO"
	.align	4


	//----- nvinfo : EIATTR_REGCOUNT
	.align		4
        /*0000*/ 	.byte	0x04, 0x2f
        /*0002*/ 	.short	(.L_1 - .L_0)
	.align		4
.L_0:
        /*0004*/ 	.word	index@(triton_poi_fused_convolution_0)
        /*0008*/ 	.word	0x0000000c


	//----- nvinfo : EIATTR_MIN_STACK_SIZE
	.align		4
.L_1:
        /*000c*/ 	.byte	0x04, 0x12
        /*000e*/ 	.short	(.L_3 - .L_2)
	.align		4
.L_2:
        /*0010*/ 	.word	index@(triton_poi_fused_convolution_0)
        /*0014*/ 	.word	0x00000000


	//----- nvinfo : EIATTR_FRAME_SIZE
	.align		4
.L_3:
        /*0018*/ 	.byte	0x04, 0x11
        /*001a*/ 	.short	(.L_5 - .L_4)
	.align		4
.L_4:
        /*001c*/ 	.word	index@(triton_poi_fused_convolution_0)
        /*0020*/ 	.word	0x00000000


	//----- nvinfo : EIATTR_MIN_STACK_SIZE
	.align		4
.L_5:
        /*0024*/ 	.byte	0x04, 0x12
        /*0026*/ 	.short	(.L_7 - .L_6)
	.align		4
.L_6:
        /*0028*/ 	.word	index@(triton_poi_fused_convolution_0)
        /*002c*/ 	.word	0x00000000
.L_7:


//--------------------- .nv.info.triton_poi_fused_convolution_0 --------------------------
	.section	.nv.info.triton_poi_fused_convolution_0,"",@"SHT_CUDA_INFO"
	.sectionflags	@""
	.align	4


	//----- nvinfo : EIATTR_CUDA_API_VERSION
	.align		4
        /*0000*/ 	.byte	0x04, 0x37
        /*0002*/ 	.short	(.L_9 - .L_8)
.L_8:
        /*0004*/ 	.word	0x0000007c


	//----- nvinfo : EIATTR_KPARAM_INFO
	.align		4
.L_9:
        /*0008*/ 	.byte	0x04, 0x17
        /*000a*/ 	.short	(.L_11 - .L_10)
.L_10:
        /*000c*/ 	.word	0x00000000
        /*0010*/ 	.short	0x0002
        /*0012*/ 	.short	0x0010
        /*0014*/ 	.byte	0x00, 0xf0, 0x11, 0x00


	//----- nvinfo : EIATTR_KPARAM_INFO
	.align		4
.L_11:
        /*0018*/ 	.byte	0x04, 0x17
        /*001a*/ 	.short	(.L_13 - .L_12)
.L_12:
        /*001c*/ 	.word	0x00000000
        /*0020*/ 	.short	0x0001
        /*0022*/ 	.short	0x0008
        /*0024*/ 	.byte	0x00, 0xf4, 0x21, 0x00


	//----- nvinfo : EIATTR_KPARAM_INFO
	.align		4
.L_13:
        /*0028*/ 	.byte	0x04, 0x17
        /*002a*/ 	.short	(.L_15 - .L_14)
.L_14:
        /*002c*/ 	.word	0x00000000
        /*0030*/ 	.short	0x0000
        /*0032*/ 	.short	0x0000
        /*0034*/ 	.byte	0x00, 0xf4, 0x21, 0x00


	//----- nvinfo : EIATTR_SPARSE_MMA_MASK
	.align		4
.L_15:
        /*0038*/ 	.byte	0x03, 0x50
        /*003a*/ 	.short	0x0000


	//----- nvinfo : EIATTR_MAXREG_COUNT
	.align		4
        /*003c*/ 	.byte	0x03, 0x1b
        /*003e*/ 	.short	0x00ff


	//----- nvinfo : EIATTR_EXIT_INSTR_OFFSETS
	.align		4
        /*0040*/ 	.byte	0x04, 0x1c
        /*0042*/ 	.short	(.L_17 - .L_16)


	//   ....[0]....
.L_16:
        /*0044*/ 	.word	0x00000140


	//   ....[1]....
        /*0048*/ 	.word	0x00000160


	//----- nvinfo : EIATTR_REQNTID
	.align		4
.L_17:
        /*004c*/ 	.byte	0x04, 0x10
        /*004e*/ 	.short	(.L_19 - .L_18)
.L_18:
        /*0050*/ 	.word	0x00000020
        /*0054*/ 	.word	0x00000001
        /*0058*/ 	.word	0x00000001


	//----- nvinfo : EIATTR_CBANK_PARAM_SIZE
	.align		4
.L_19:
        /*005c*/ 	.byte	0x03, 0x19
        /*005e*/ 	.short	0x0014


	//----- nvinfo : EIATTR_PARAM_CBANK
	.align		4
        /*0060*/ 	.byte	0x04, 0x0a
        /*0062*/ 	.short	(.L_21 - .L_20)
	.align		4
.L_20:
        /*0064*/ 	.word	index@(.nv.constant0.triton_poi_fused_convolution_0)
        /*0068*/ 	.short	0x0210
        /*006a*/ 	.short	0x0014


	//----- nvinfo : EIATTR_SW_WAR
	.align		4
.L_21:
        /*006c*/ 	.byte	0x04, 0x36
        /*006e*/ 	.short	(.L_23 - .L_22)
.L_22:
        /*0070*/ 	.word	0x00000008
.L_23:


//--------------------- .nv.callgraph             --------------------------
	.section	.nv.callgraph,"",@"SHT_CUDA_CALLGRAPH"
	.align	4
	.sectionentsize	8
	.align		4
        /*0000*/ 	.word	0x00000000
	.align		4
        /*0004*/ 	.word	0xffffffff
	.align		4
        /*0008*/ 	.word	0x00000000
	.align		4
        /*000c*/ 	.word	0xfffffffe
	.align		4
        /*0010*/ 	.word	0x00000000
	.align		4
        /*0014*/ 	.word	0xfffffffd
	.align		4
        /*0018*/ 	.word	0x00000000
	.align		4
        /*001c*/ 	.word	0xfffffffc


//--------------------- .text.triton_poi_fused_convolution_0 --------------------------
	.section	.text.triton_poi_fused_convolution_0,"ax",@progbits
	.align	128
        .global         triton_poi_fused_convolution_0
        .type           triton_poi_fused_convolution_0,@function
        .size           triton_poi_fused_convolution_0,(.L_x_1 - triton_poi_fused_convolution_0)
        .other          triton_poi_fused_convolution_0,@"STO_CUDA_ENTRY STV_DEFAULT"
triton_poi_fused_convolution_0:
.text.triton_poi_fused_convolution_0:
[----:B------:R-:W0:Y:S02]  /*0000*/  LDC R1, c[0x0][0x28] ;  /* 0x00000a00ff017b82 */ /* 0x000e240000000800 */
[----:B------:R-:W1:Y:S01]  /*0010*/  S2R R0, SR_TID.X ;  /* 0x0000000000007919 */ /* 0x000e620000002100 */
[----:B------:R-:W2:Y:S01]  /*0020*/  LDC.64 R2, c[0x0][0x210] ;  /* 0x00008400ff027b82 */ /* 0x000ea20000000a00 */
[----:B------:R-:W-:Y:S01]  /*0030*/  ULDC.64 UR4, c[0x0][0x208] ;  /* 0x0000820000047ab9 */ /* 0x000fe20000000a00 */
[----:B------:R-:W3:Y:S06]  /*0040*/  S2R R7, SR_CTAID.X ;  /* 0x0000000000077919 */ /* 0x000eec0000002500 */
[----:B------:R-:W4:Y:S01]  /*0050*/  LDC.64 R4, c[0x0][0x218] ;  /* 0x00008600ff047b82 */ /* 0x000f220000000a00 */
[----:B-1----:R-:W-:-:S02]  /*0060*/  LOP3.LUT R0, R0, 0x1f, RZ, 0xc0, !PT ;  /* 0x0000001f00007812 */ /* 0x002fc400078ec0ff */
[----:B---3--:R-:W-:-:S03]  /*0070*/  SHF.R.S32.HI R6, RZ, 0x1a, R7 ;  /* 0x0000001aff067819 */ /* 0x008fc60000011407 */
[----:B------:R-:W-:Y:S01]  /*0080*/  IMAD R7, R7, 0x20, R0 ;  /* 0x0000002007077824 */ /* 0x000fe200078e0200 */
[----:B------:R-:W-:-:S03]  /*0090*/  SGXT R0, R6, 0x1 ;  /* 0x000000010600781a */ /* 0x000fc60000000200 */
[C---:B--2---:R-:W-:Y:S01]  /*00a0*/  IMAD.WIDE R2, R7.reuse, 0x4, R2 ;  /* 0x0000000407027825 */ /* 0x044fe200078e0202 */
[----:B------:R-:W-:Y:S02]  /*00b0*/  ISETP.GE.AND P0, PT, R7, 0x20, PT ;  /* 0x000000200700780c */ /* 0x000fe40003f06270 */
[----:B------:R-:W-:Y:S01]  /*00c0*/  LEA.HI R0, R0, R7, RZ, 0x3 ;  /* 0x0000000700007211 */ /* 0x000fe200078f18ff */
[----:B------:R-:W-:-:S03]  /*00d0*/  IMAD.MOV.U32 R7, RZ, RZ, RZ ;  /* 0x000000ffff077224 */ /* 0x000fc600078e00ff */
[----:B------:R-:W-:Y:S01]  /*00e0*/  SHF.R.S32.HI R9, RZ, 0x3, R0 ;  /* 0x00000003ff097819 */ /* 0x000fe20000011400 */
[----:B------:R-:W-:-:S04]  /*00f0*/  IMAD.MOV.U32 R0, RZ, RZ, RZ ;  /* 0x000000ffff007224 */ /* 0x000fc800078e00ff */
[----:B----4-:R-:W-:Y:S02]  /*0100*/  IMAD.WIDE R4, R9, 0x4, R4 ;  /* 0x0000000409047825 */ /* 0x010fe400078e0204 */
[----:B------:R-:W2:Y:S04]  /*0110*/  @!P0 LDG.E R0, desc[UR4][R2.64] ;  /* 0x0000000402008981 */ /* 0x000ea8000c1e1900 */
[----:B------:R-:W2:Y:S02]  /*0120*/  @!P0 LDG.E.EL R7, desc[UR4][R4.64] ;  /* 0x0000000404078981 */ /* 0x000ea4000c2e1900 */
[----:B--2---:R-:W-:Y:S01]  /*0130*/  FADD R7, R7, R0 ;  /* 0x0000000007077221 */ /* 0x004fe20000000000 */
[----:B------:R-:W-:Y:S06]  /*0140*/  @P0 EXIT ;  /* 0x000000000000094d */ /* 0x000fec0003800000 */
[----:B------:R-:W-:Y:S01]  /*0150*/  STG.E desc[UR4][R2.64], R7 ;  /* 0x0000000702007986 */ /* 0x000fe2000c101904 */
[----:B------:R-:W-:Y:S05]  /*0160*/  EXIT ;  /* 0x000000000000794d */ /* 0x000fea0003800000 */
.L_x_0:
[----:B------:R-:W-:-:S00]  /*0170*/  BRA `(.L_x_0) ;  /* 0xfffffffc00fc7947 */ /* 0x000fc0000383ffff */
[----:B------:R-:W-:-:S00]  /*0180*/  NOP ;  /* 0x0000000000007918 */ /* 0x000fc00000000000 */
[----:B------:R-:W-:-:S00]  /*0190*/  NOP ;  /* 0x0000000000007918 */ /* 0x000fc00000000000 */
[----:B------:R-:W-:-:S00]  /*01a0*/  NOP ;  /* 0x0000000000007918 */ /* 0x000fc00000000000 */
[----:B------:R-:W-:-:S00]  /*01b0*/  NOP ;  /* 0x0000000000007918 */ /* 0x000fc00000000000 */
[----:B------:R-:W-:-:S00]  /*01c0*/  NOP ;  /* 0x0000000000007918 */ /* 0x000fc00000000000 */
[----:B------:R-:W-:-:S00]  /*01d0*/  NOP ;  /* 0x0000000000007918 */ /* 0x000fc00000000000 */
[----:B------:R-:W-:-:S00]  /*01e0*/  NOP ;  /* 0x0000000000007918 */ /* 0x000fc00000000000 */
[----:B------:R-:W-:-:S00]  /*01f0*/  NOP ;  /* 0x0000000000007918 */ /* 0x000fc00000000000 */
.L_x_1:


//--------------------- .nv.constant0.triton_poi_fused_convolution_0 --------------------------
	.section	.nv.constant0.triton_poi_fused_convolution_0,"a",@progbits
	.sectionflags	@""
	.align	4
.nv.constant0.triton_poi_fused_convolution_0:
	.zero		548
